//
// Generated by NVIDIA NVVM Compiler
//
// Compiler Build ID: CL-36424714
// Cuda compilation tools, release 13.0, V13.0.88
// Based on NVVM 20.0.0
//

.version 9.0
.target sm_100
.address_size 64

	// .globl	_Z13getIncrementsPjS_ii

.visible .entry _Z13getIncrementsPjS_ii(
	.param .u64 .ptr .align 1 _Z13getIncrementsPjS_ii_param_0,
	.param .u64 .ptr .align 1 _Z13getIncrementsPjS_ii_param_1,
	.param .u32 _Z13getIncrementsPjS_ii_param_2,
	.param .u32 _Z13getIncrementsPjS_ii_param_3
)
{
	.reg .pred 	%p<3>;
	.reg .b32 	%r<13>;
	.reg .b64 	%rd<9>;

	ld.param.u64 	%rd1, [_Z13getIncrementsPjS_ii_param_0];
	ld.param.u64 	%rd2, [_Z13getIncrementsPjS_ii_param_1];
	ld.param.u32 	%r5, [_Z13getIncrementsPjS_ii_param_2];
	ld.param.u32 	%r6, [_Z13getIncrementsPjS_ii_param_3];
	mov.u32 	%r7, %ctaid.x;
	mov.u32 	%r8, %ntid.x;
	mov.u32 	%r9, %tid.x;
	mad.lo.s32 	%r1, %r7, %r8, %r9;
	mul.lo.s32 	%r2, %r6, %r1;
	setp.ge.s32 	%p1, %r1, %r5;
	@%p1 bra 	$L__BB0_4;
	setp.lt.s32 	%p2, %r2, 1;
	mov.b32 	%r12, 0;
	@%p2 bra 	$L__BB0_3;
	add.s32 	%r11, %r2, -1;
	cvta.to.global.u64 	%rd3, %rd1;
	mul.wide.u32 	%rd4, %r11, 4;
	add.s64 	%rd5, %rd3, %rd4;
	ld.global.u32 	%r12, [%rd5];
$L__BB0_3:
	cvta.to.global.u64 	%rd6, %rd2;
	mul.wide.s32 	%rd7, %r1, 4;
	add.s64 	%rd8, %rd6, %rd7;
	st.global.u32 	[%rd8], %r12;
$L__BB0_4:
	ret;

}
	// .globl	_Z13addIncrementsPjS_m
.visible .entry _Z13addIncrementsPjS_m(
	.param .u64 .ptr .align 1 _Z13addIncrementsPjS_m_param_0,
	.param .u64 .ptr .align 1 _Z13addIncrementsPjS_m_param_1,
	.param .u64 _Z13addIncrementsPjS_m_param_2
)
{
	.reg .pred 	%p<2>;
	.reg .b32 	%r<8>;
	.reg .b64 	%rd<11>;

	ld.param.u64 	%rd2, [_Z13addIncrementsPjS_m_param_0];
	ld.param.u64 	%rd3, [_Z13addIncrementsPjS_m_param_1];
	ld.param.u64 	%rd4, [_Z13addIncrementsPjS_m_param_2];
	mov.u32 	%r1, %ctaid.x;
	mov.u32 	%r2, %ntid.x;
	mov.u32 	%r3, %tid.x;
	mad.lo.s32 	%r4, %r1, %r2, %r3;
	cvt.s64.s32 	%rd1, %r4;
	setp.le.u64 	%p1, %rd4, %rd1;
	@%p1 bra 	$L__BB1_2;
	cvta.to.global.u64 	%rd5, %rd3;
	cvta.to.global.u64 	%rd6, %rd2;
	mul.wide.u32 	%rd7, %r1, 4;
	add.s64 	%rd8, %rd5, %rd7;
	ld.global.u32 	%r5, [%rd8];
	shl.b64 	%rd9, %rd1, 2;
	add.s64 	%rd10, %rd6, %rd9;
	ld.global.u32 	%r6, [%rd10];
	add.s32 	%r7, %r6, %r5;
	st.global.u32 	[%rd10], %r7;
$L__BB1_2:
	ret;

}
	// .globl	_Z12inclusiveSumPjm
.visible .entry _Z12inclusiveSumPjm(
	.param .u64 .ptr .align 1 _Z12inclusiveSumPjm_param_0,
	.param .u64 _Z12inclusiveSumPjm_param_1
)
{
	.reg .pred 	%p<6>;
	.reg .b32 	%r<15>;
	.reg .b64 	%rd<10>;

	ld.param.u64 	%rd5, [_Z12inclusiveSumPjm_param_0];
	ld.param.u64 	%rd4, [_Z12inclusiveSumPjm_param_1];
	cvta.to.global.u64 	%rd1, %rd5;
	mov.u32 	%r1, %tid.x;
	mov.u32 	%r8, %ctaid.x;
	mov.u32 	%r9, %ntid.x;
	mad.lo.s32 	%r2, %r8, %r9, %r1;
	setp.lt.u64 	%p1, %rd4, 2;
	@%p1 bra 	$L__BB2_5;
	cvt.s64.s32 	%rd2, %r2;
	mul.wide.s32 	%rd6, %r2, 4;
	add.s64 	%rd3, %rd1, %rd6;
	mov.b32 	%r13, 1;
$L__BB2_2:
	setp.le.u64 	%p2, %rd4, %rd2;
	ld.global.u32 	%r14, [%rd3];
	setp.lt.u32 	%p3, %r1, %r13;
	or.pred  	%p4, %p2, %p3;
	@%p4 bra 	$L__BB2_4;
	sub.s32 	%r11, %r2, %r13;
	mul.wide.u32 	%rd7, %r11, 4;
	add.s64 	%rd8, %rd1, %rd7;
	ld.global.u32 	%r12, [%rd8];
	add.s32 	%r14, %r12, %r14;
$L__BB2_4:
	bar.sync 	0;
	st.global.u32 	[%rd3], %r14;
	bar.sync 	0;
	shl.b32 	%r13, %r13, 1;
	cvt.u64.u32 	%rd9, %r13;
	setp.gt.u64 	%p5, %rd4, %rd9;
	@%p5 bra 	$L__BB2_2;
$L__BB2_5:
	ret;

}
	// .globl	_Z12getPredicatePjS_mii
.visible .entry _Z12getPredicatePjS_mii(
	.param .u64 .ptr .align 1 _Z12getPredicatePjS_mii_param_0,
	.param .u64 .ptr .align 1 _Z12getPredicatePjS_mii_param_1,
	.param .u64 _Z12getPredicatePjS_mii_param_2,
	.param .u32 _Z12getPredicatePjS_mii_param_3,
	.param .u32 _Z12getPredicatePjS_mii_param_4
)
{
	.reg .pred 	%p<2>;
	.reg .b32 	%r<12>;
	.reg .b64 	%rd<13>;

	ld.param.u64 	%rd2, [_Z12getPredicatePjS_mii_param_0];
	ld.param.u64 	%rd3, [_Z12getPredicatePjS_mii_param_1];
	ld.param.u64 	%rd4, [_Z12getPredicatePjS_mii_param_2];
	ld.param.u32 	%r1, [_Z12getPredicatePjS_mii_param_3];
	ld.param.u32 	%r2, [_Z12getPredicatePjS_mii_param_4];
	mov.u32 	%r3, %ntid.x;
	mov.u32 	%r4, %ctaid.x;
	mov.u32 	%r5, %tid.x;
	mad.lo.s32 	%r6, %r3, %r4, %r5;
	cvt.s64.s32 	%rd1, %r6;
	setp.le.u64 	%p1, %rd4, %rd1;
	@%p1 bra 	$L__BB3_2;
	cvta.to.global.u64 	%rd5, %rd2;
	cvta.to.global.u64 	%rd6, %rd3;
	shl.b64 	%rd7, %rd1, 2;
	add.s64 	%rd8, %rd5, %rd7;
	ld.global.u32 	%r7, [%rd8];
	shr.u32 	%r8, %r7, %r2;
	add.s32 	%r9, %r1, -1;
	and.b32  	%r10, %r8, %r9;
	cvt.s64.s32 	%rd9, %r10;
	mad.lo.s64 	%rd10, %rd4, %rd9, %rd1;
	shl.b64 	%rd11, %rd10, 2;
	add.s64 	%rd12, %rd6, %rd11;
	mov.b32 	%r11, 1;
	st.global.u32 	[%rd12], %r11;
$L__BB3_2:
	ret;

}
	// .globl	_Z12radixScatterPjS_S_mii
.visible .entry _Z12radixScatterPjS_S_mii(
	.param .u64 .ptr .align 1 _Z12radixScatterPjS_S_mii_param_0,
	.param .u64 .ptr .align 1 _Z12radixScatterPjS_S_mii_param_1,
	.param .u64 .ptr .align 1 _Z12radixScatterPjS_S_mii_param_2,
	.param .u64 _Z12radixScatterPjS_S_mii_param_3,
	.param .u32 _Z12radixScatterPjS_S_mii_param_4,
	.param .u32 _Z12radixScatterPjS_S_mii_param_5
)
{
	.reg .pred 	%p<3>;
	.reg .b32 	%r<15>;
	.reg .b64 	%rd<19>;

	ld.param.u64 	%rd4, [_Z12radixScatterPjS_S_mii_param_0];
	ld.param.u64 	%rd5, [_Z12radixScatterPjS_S_mii_param_1];
	ld.param.u64 	%rd6, [_Z12radixScatterPjS_S_mii_param_2];
	ld.param.u64 	%rd7, [_Z12radixScatterPjS_S_mii_param_3];
	ld.param.u32 	%r3, [_Z12radixScatterPjS_S_mii_param_4];
	ld.param.u32 	%r4, [_Z12radixScatterPjS_S_mii_param_5];
	mov.u32 	%r5, %ntid.x;
	mov.u32 	%r6, %ctaid.x;
	mov.u32 	%r7, %tid.x;
	mad.lo.s32 	%r8, %r5, %r6, %r7;
	cvt.s64.s32 	%rd1, %r8;
	setp.le.u64 	%p1, %rd7, %rd1;
	@%p1 bra 	$L__BB4_4;
	cvt.u32.u64 	%r9, %rd1;
	cvta.to.global.u64 	%rd9, %rd4;
	shl.b64 	%rd10, %rd1, 2;
	add.s64 	%rd11, %rd9, %rd10;
	ld.global.u32 	%r1, [%rd11];
	shr.u32 	%r10, %r1, %r4;
	add.s32 	%r11, %r3, -1;
	and.b32  	%r12, %r10, %r11;
	cvt.u32.u64 	%r13, %rd7;
	mad.lo.s32 	%r14, %r12, %r13, %r9;
	add.s32 	%r2, %r14, -1;
	setp.lt.s32 	%p2, %r2, 0;
	mov.b64 	%rd18, 0;
	@%p2 bra 	$L__BB4_3;
	cvta.to.global.u64 	%rd12, %rd6;
	mul.wide.u32 	%rd13, %r2, 4;
	add.s64 	%rd14, %rd12, %rd13;
	ld.global.s32 	%rd18, [%rd14];
$L__BB4_3:
	cvta.to.global.u64 	%rd15, %rd5;
	shl.b64 	%rd16, %rd18, 2;
	add.s64 	%rd17, %rd15, %rd16;
	st.global.u32 	[%rd17], %r1;
$L__BB4_4:
	ret;

}


// ===== COMPILED SASS (sm_100) =====

	.target	sm_100

	.elftype	@"ET_EXEC"


//--------------------- .note.nv.tkinfo           --------------------------
	.section	.note.nv.tkinfo,"",@"SHT_NOTE"
	.sectionflags	@"SHF_NOTE_NV_TKINFO"
	.tkinfo
        /*0018*/ 	.word	0x00000002
        /*0030*/ 	.string	""
        /*0030*/ 	.string	"ptxas"
        /*0030*/ 	.string	"Cuda compilation tools, release 13.0, V13.0.88"
        /*0030*/ 	.string	"Build cuda_13.0.r13.0/compiler.36424714_0"
        /*0030*/ 	.string	"-arch sm_100 -m 64 "



//--------------------- .note.nv.cuinfo           --------------------------
	.section	.note.nv.cuinfo,"",@"SHT_NOTE"
	.sectionflags	@"SHF_NOTE_NV_CUINFO"
        /*0018*/ 	.short	0x0002
        /*001a*/ 	.short	0x0064
        /*001c*/ 	.short	0x0082
	.zero		2


//--------------------- .nv.info                  --------------------------
	.section	.nv.info,"",@"SHT_CUDA_INFO"
	.align	4


	//----- nvinfo : EIATTR_REGCOUNT
	.align		4
        /*0000*/ 	.byte	0x04, 0x2f
        /*0002*/ 	.short	(.L_1 - .L_0)
	.align		4
.L_0:
        /*0004*/ 	.word	index@(_Z13getIncrementsPjS_ii)
        /*0008*/ 	.word	0x0000000a


	//----- nvinfo : EIATTR_FRAME_SIZE
	.align		4
.L_1:
        /*000c*/ 	.byte	0x04, 0x11
        /*000e*/ 	.short	(.L_3 - .L_2)
	.align		4
.L_2:
        /*0010*/ 	.word	index@(_Z13getIncrementsPjS_ii)
        /*0014*/ 	.word	0x00000000


	//----- nvinfo : EIATTR_REGCOUNT
	.align		4
.L_3:
        /*0018*/ 	.byte	0x04, 0x2f
        /*001a*/ 	.short	(.L_5 - .L_4)
	.align		4
.L_4:
        /*001c*/ 	.word	index@(_Z13addIncrementsPjS_m)
        /*0020*/ 	.word	0x0000000a


	//----- nvinfo : EIATTR_FRAME_SIZE
	.align		4
.L_5:
        /*0024*/ 	.byte	0x04, 0x11
        /*0026*/ 	.short	(.L_7 - .L_6)
	.align		4
.L_6:
        /*0028*/ 	.word	index@(_Z13addIncrementsPjS_m)
        /*002c*/ 	.word	0x00000000


	//----- nvinfo : EIATTR_REGCOUNT
	.align		4
.L_7:
        /*0030*/ 	.byte	0x04, 0x2f
        /*0032*/ 	.short	(.L_9 - .L_8)
	.align		4
.L_8:
        /*0034*/ 	.word	index@(_Z12inclusiveSumPjm)
        /*0038*/ 	.word	0x0000000c


	//----- nvinfo : EIATTR_FRAME_SIZE
	.align		4
.L_9:
        /*003c*/ 	.byte	0x04, 0x11
        /*003e*/ 	.short	(.L_11 - .L_10)
	.align		4
.L_10:
        /*0040*/ 	.word	index@(_Z12inclusiveSumPjm)
        /*0044*/ 	.word	0x00000000


	//----- nvinfo : EIATTR_REGCOUNT
	.align		4
.L_11:
        /*0048*/ 	.byte	0x04, 0x2f
        /*004a*/ 	.short	(.L_13 - .L_12)
	.align		4
.L_12:
        /*004c*/ 	.word	index@(_Z12getPredicatePjS_mii)
        /*0050*/ 	.word	0x0000000a


	//----- nvinfo : EIATTR_FRAME_SIZE
	.align		4
.L_13:
        /*0054*/ 	.byte	0x04, 0x11
        /*0056*/ 	.short	(.L_15 - .L_14)
	.align		4
.L_14:
        /*0058*/ 	.word	index@(_Z12getPredicatePjS_mii)
        /*005c*/ 	.word	0x00000000


	//----- nvinfo : EIATTR_REGCOUNT
	.align		4
.L_15:
        /*0060*/ 	.byte	0x04, 0x2f
        /*0062*/ 	.short	(.L_17 - .L_16)
	.align		4
.L_16:
        /*0064*/ 	.word	index@(_Z12radixScatterPjS_S_mii)
        /*0068*/ 	.word	0x0000000c


	//----- nvinfo : EIATTR_FRAME_SIZE
	.align		4
.L_17:
        /*006c*/ 	.byte	0x04, 0x11
        /*006e*/ 	.short	(.L_19 - .L_18)
	.align		4
.L_18:
        /*0070*/ 	.word	index@(_Z12radixScatterPjS_S_mii)
        /*0074*/ 	.word	0x00000000


	//----- nvinfo : EIATTR_MIN_STACK_SIZE
	.align		4
.L_19:
        /*0078*/ 	.byte	0x04, 0x12
        /*007a*/ 	.short	(.L_21 - .L_20)
	.align		4
.L_20:
        /*007c*/ 	.word	index@(_Z12radixScatterPjS_S_mii)
        /*0080*/ 	.word	0x00000000


	//----- nvinfo : EIATTR_MIN_STACK_SIZE
	.align		4
.L_21:
        /*0084*/ 	.byte	0x04, 0x12
        /*0086*/ 	.short	(.L_23 - .L_22)
	.align		4
.L_22:
        /*0088*/ 	.word	index@(_Z12getPredicatePjS_mii)
        /*008c*/ 	.word	0x00000000


	//----- nvinfo : EIATTR_MIN_STACK_SIZE
	.align		4
.L_23:
        /*0090*/ 	.byte	0x04, 0x12
        /*0092*/ 	.short	(.L_25 - .L_24)
	.align		4
.L_24:
        /*0094*/ 	.word	index@(_Z12inclusiveSumPjm)
        /*0098*/ 	.word	0x00000000


	//----- nvinfo : EIATTR_MIN_STACK_SIZE
	.align		4
.L_25:
        /*009c*/ 	.byte	0x04, 0x12
        /*009e*/ 	.short	(.L_27 - .L_26)
	.align		4
.L_26:
        /*00a0*/ 	.word	index@(_Z13addIncrementsPjS_m)
        /*00a4*/ 	.word	0x00000000


	//----- nvinfo : EIATTR_MIN_STACK_SIZE
	.align		4
.L_27:
        /*00a8*/ 	.byte	0x04, 0x12
        /*00aa*/ 	.short	(.L_29 - .L_28)
	.align		4
.L_28:
        /*00ac*/ 	.word	index@(_Z13getIncrementsPjS_ii)
        /*00b0*/ 	.word	0x00000000
.L_29:


//--------------------- .nv.compat                --------------------------
	.section	.nv.compat,"",@"SHT_CUDA_COMPAT_INFO"
	.align	4
        /*0000*/ 	.byte	0x02, 0x09, 0x00, 0x00, 0x02, 0x02, 0x01, 0x00, 0x02, 0x05, 0x05, 0x00, 0x03, 0x07, 0x01, 0x01
        /*0010*/ 	.byte	0x02, 0x03, 0x00, 0x00, 0x02, 0x06, 0x01, 0x00, 0x04, 0x0b, 0x08, 0x00, 0x09, 0x00, 0x00, 0x00
        /*0020*/ 	.byte	0x00, 0x00, 0x00, 0x00


//--------------------- .nv.info._Z12radixScatterPjS_S_mii --------------------------
	.section	.nv.info._Z12radixScatterPjS_S_mii,"",@"SHT_CUDA_INFO"
	.sectionflags	@""
	.align	4


	//----- nvinfo : EIATTR_CUDA_API_VERSION
	.align		4
        /*0000*/ 	.byte	0x04, 0x37
        /*0002*/ 	.short	(.L_31 - .L_30)
.L_30:
        /*0004*/ 	.word	0x00000082


	//----- nvinfo : EIATTR_KPARAM_INFO
	.align		4
.L_31:
        /*0008*/ 	.byte	0x04, 0x17
        /*000a*/ 	.short	(.L_33 - .L_32)
.L_32:
        /*000c*/ 	.word	0x00000000
        /*0010*/ 	.short	0x0005
        /*0012*/ 	.short	0x0024
        /*0014*/ 	.byte	0x00, 0xf0, 0x11, 0x00


	//----- nvinfo : EIATTR_KPARAM_INFO
	.align		4
.L_33:
        /*0018*/ 	.byte	0x04, 0x17
        /*001a*/ 	.short	(.L_35 - .L_34)
.L_34:
        /*001c*/ 	.word	0x00000000
        /*0020*/ 	.short	0x0004
        /*0022*/ 	.short	0x0020
        /*0024*/ 	.byte	0x00, 0xf0, 0x11, 0x00


	//----- nvinfo : EIATTR_KPARAM_INFO
	.align		4
.L_35:
        /*0028*/ 	.byte	0x04, 0x17
        /*002a*/ 	.short	(.L_37 - .L_36)
.L_36:
        /*002c*/ 	.word	0x00000000
        /*0030*/ 	.short	0x0003
        /*0032*/ 	.short	0x0018
        /*0034*/ 	.byte	0x00, 0xf0, 0x21, 0x00


	//----- nvinfo : EIATTR_KPARAM_INFO
	.align		4
.L_37:
        /*0038*/ 	.byte	0x04, 0x17
        /*003a*/ 	.short	(.L_39 - .L_38)
.L_38:
        /*003c*/ 	.word	0x00000000
        /*0040*/ 	.short	0x0002
        /*0042*/ 	.short	0x0010
        /*0044*/ 	.byte	0x00, 0xf5, 0x21, 0x00


	//----- nvinfo : EIATTR_KPARAM_INFO
	.align		4
.L_39:
        /*0048*/ 	.byte	0x04, 0x17
        /*004a*/ 	.short	(.L_41 - .L_40)
.L_40:
        /*004c*/ 	.word	0x00000000
        /*0050*/ 	.short	0x0001
        /*0052*/ 	.short	0x0008
        /*0054*/ 	.byte	0x00, 0xf5, 0x21, 0x00


	//----- nvinfo : EIATTR_KPARAM_INFO
	.align		4
.L_41:
        /*0058*/ 	.byte	0x04, 0x17
        /*005a*/ 	.short	(.L_43 - .L_42)
.L_42:
        /*005c*/ 	.word	0x00000000
        /*0060*/ 	.short	0x0000
        /*0062*/ 	.short	0x0000
        /*0064*/ 	.byte	0x00, 0xf5, 0x21, 0x00


	//----- nvinfo : EIATTR_SPARSE_MMA_MASK
	.align		4
.L_43:
        /*0068*/ 	.byte	0x03, 0x50
        /*006a*/ 	.short	0x0000


	//----- nvinfo : EIATTR_MAXREG_COUNT
	.align		4
        /*006c*/ 	.byte	0x03, 0x1b
        /*006e*/ 	.short	0x00ff


	//----- nvinfo : EIATTR_MERCURY_ISA_VERSION
	.align		4
        /*0070*/ 	.byte	0x03, 0x5f
        /*0072*/ 	.short	0x0101


	//----- nvinfo : EIATTR_VRC_CTA_INIT_COUNT
	.align		4
        /*0074*/ 	.byte	0x02, 0x4a
	.zero		1
	.zero		1


	//----- nvinfo : EIATTR_EXIT_INSTR_OFFSETS
	.align		4
        /*0078*/ 	.byte	0x04, 0x1c
        /*007a*/ 	.short	(.L_45 - .L_44)


	//   ....[0]....
.L_44:
        /*007c*/ 	.word	0x00000090


	//   ....[1]....
        /*0080*/ 	.word	0x00000220


	//----- nvinfo : EIATTR_CRS_STACK_SIZE
	.align		4
.L_45:
        /*0084*/ 	.byte	0x04, 0x1e
        /*0086*/ 	.short	(.L_47 - .L_46)
.L_46:
        /*0088*/ 	.word	0x00000000


	//----- nvinfo : EIATTR_CBANK_PARAM_SIZE
	.align		4
.L_47:
        /*008c*/ 	.byte	0x03, 0x19
        /*008e*/ 	.short	0x0028


	//----- nvinfo : EIATTR_PARAM_CBANK
	.align		4
        /*0090*/ 	.byte	0x04, 0x0a
        /*0092*/ 	.short	(.L_49 - .L_48)
	.align		4
.L_48:
        /*0094*/ 	.word	index@(.nv.constant0._Z12radixScatterPjS_S_mii)
        /*0098*/ 	.short	0x0380
        /*009a*/ 	.short	0x0028


	//----- nvinfo : EIATTR_SW_WAR
	.align		4
.L_49:
        /*009c*/ 	.byte	0x04, 0x36
        /*009e*/ 	.short	(.L_51 - .L_50)
.L_50:
        /*00a0*/ 	.word	0x00000008
.L_51:


//--------------------- .nv.info._Z12getPredicatePjS_mii --------------------------
	.section	.nv.info._Z12getPredicatePjS_mii,"",@"SHT_CUDA_INFO"
	.sectionflags	@""
	.align	4


	//----- nvinfo : EIATTR_CUDA_API_VERSION
	.align		4
        /*0000*/ 	.byte	0x04, 0x37
        /*0002*/ 	.short	(.L_53 - .L_52)
.L_52:
        /*0004*/ 	.word	0x00000082


	//----- nvinfo : EIATTR_KPARAM_INFO
	.align		4
.L_53:
        /*0008*/ 	.byte	0x04, 0x17
        /*000a*/ 	.short	(.L_55 - .L_54)
.L_54:
        /*000c*/ 	.word	0x00000000
        /*0010*/ 	.short	0x0004
        /*0012*/ 	.short	0x001c
        /*0014*/ 	.byte	0x00, 0xf0, 0x11, 0x00


	//----- nvinfo : EIATTR_KPARAM_INFO
	.align		4
.L_55:
        /*0018*/ 	.byte	0x04, 0x17
        /*001a*/ 	.short	(.L_57 - .L_56)
.L_56:
        /*001c*/ 	.word	0x00000000
        /*0020*/ 	.short	0x0003
        /*0022*/ 	.short	0x0018
        /*0024*/ 	.byte	0x00, 0xf0, 0x11, 0x00


	//----- nvinfo : EIATTR_KPARAM_INFO
	.align		4
.L_57:
        /*0028*/ 	.byte	0x04, 0x17
        /*002a*/ 	.short	(.L_59 - .L_58)
.L_58:
        /*002c*/ 	.word	0x00000000
        /*0030*/ 	.short	0x0002
        /*0032*/ 	.short	0x0010
        /*0034*/ 	.byte	0x00, 0xf0, 0x21, 0x00


	//----- nvinfo : EIATTR_KPARAM_INFO
	.align		4
.L_59:
        /*0038*/ 	.byte	0x04, 0x17
        /*003a*/ 	.short	(.L_61 - .L_60)
.L_60:
        /*003c*/ 	.word	0x00000000
        /*0040*/ 	.short	0x0001
        /*0042*/ 	.short	0x0008
        /*0044*/ 	.byte	0x00, 0xf5, 0x21, 0x00


	//----- nvinfo : EIATTR_KPARAM_INFO
	.align		4
.L_61:
        /*0048*/ 	.byte	0x04, 0x17
        /*004a*/ 	.short	(.L_63 - .L_62)
.L_62:
        /*004c*/ 	.word	0x00000000
        /*0050*/ 	.short	0x0000
        /*0052*/ 	.short	0x0000
        /*0054*/ 	.byte	0x00, 0xf5, 0x21, 0x00


	//----- nvinfo : EIATTR_SPARSE_MMA_MASK
	.align		4
.L_63:
        /*0058*/ 	.byte	0x03, 0x50
        /*005a*/ 	.short	0x0000


	//----- nvinfo : EIATTR_MAXREG_COUNT
	.align		4
        /*005c*/ 	.byte	0x03, 0x1b
        /*005e*/ 	.short	0x00ff


	//----- nvinfo : EIATTR_MERCURY_ISA_VERSION
	.align		4
        /*0060*/ 	.byte	0x03, 0x5f
        /*0062*/ 	.short	0x0101


	//----- nvinfo : EIATTR_VRC_CTA_INIT_COUNT
	.align		4
        /*0064*/ 	.byte	0x02, 0x4a
	.zero		1
	.zero		1


	//----- nvinfo : EIATTR_EXIT_INSTR_OFFSETS
	.align		4
        /*0068*/ 	.byte	0x04, 0x1c
        /*006a*/ 	.short	(.L_65 - .L_64)


	//   ....[0]....
.L_64:
        /*006c*/ 	.word	0x00000090


	//   ....[1]....
        /*0070*/ 	.word	0x000001c0


	//----- nvinfo : EIATTR_CBANK_PARAM_SIZE
	.align		4
.L_65:
        /*0074*/ 	.byte	0x03, 0x19
        /*0076*/ 	.short	0x0020


	//----- nvinfo : EIATTR_PARAM_CBANK
	.align		4
        /*0078*/ 	.byte	0x04, 0x0a
        /*007a*/ 	.short	(.L_67 - .L_66)
	.align		4
.L_66:
        /*007c*/ 	.word	index@(.nv.constant0._Z12getPredicatePjS_mii)
        /*0080*/ 	.short	0x0380
        /*0082*/ 	.short	0x0020


	//----- nvinfo : EIATTR_SW_WAR
	.align		4
.L_67:
        /*0084*/ 	.byte	0x04, 0x36
        /*0086*/ 	.short	(.L_69 - .L_68)
.L_68:
        /*0088*/ 	.word	0x00000008
.L_69:


//--------------------- .nv.info._Z12inclusiveSumPjm --------------------------
	.section	.nv.info._Z12inclusiveSumPjm,"",@"SHT_CUDA_INFO"
	.sectionflags	@""
	.align	4


	//----- nvinfo : EIATTR_CUDA_API_VERSION
	.align		4
        /*0000*/ 	.byte	0x04, 0x37
        /*0002*/ 	.short	(.L_71 - .L_70)
.L_70:
        /*0004*/ 	.word	0x00000082


	//----- nvinfo : EIATTR_KPARAM_INFO
	.align		4
.L_71:
        /*0008*/ 	.byte	0x04, 0x17
        /*000a*/ 	.short	(.L_73 - .L_72)
.L_72:
        /*000c*/ 	.word	0x00000000
        /*0010*/ 	.short	0x0001
        /*0012*/ 	.short	0x0008
        /*0014*/ 	.byte	0x00, 0xf0, 0x21, 0x00


	//----- nvinfo : EIATTR_KPARAM_INFO
	.align		4
.L_73:
        /*0018*/ 	.byte	0x04, 0x17
        /*001a*/ 	.short	(.L_75 - .L_74)
.L_74:
        /*001c*/ 	.word	0x00000000
        /*0020*/ 	.short	0x0000
        /*0022*/ 	.short	0x0000
        /*0024*/ 	.byte	0x00, 0xf5, 0x21, 0x00


	//----- nvinfo : EIATTR_SPARSE_MMA_MASK
	.align		4
.L_75:
        /*0028*/ 	.byte	0x03, 0x50
        /*002a*/ 	.short	0x0000


	//----- nvinfo : EIATTR_MAXREG_COUNT
	.align		4
        /*002c*/ 	.byte	0x03, 0x1b
        /*002e*/ 	.short	0x00ff


	//----- nvinfo : EIATTR_NUM_BARRIERS
	.align		4
        /*0030*/ 	.byte	0x02, 0x4c
        /*0032*/ 	.byte	0x01
	.zero		1


	//----- nvinfo : EIATTR_MERCURY_ISA_VERSION
	.align		4
        /*0034*/ 	.byte	0x03, 0x5f
        /*0036*/ 	.short	0x0101


	//----- nvinfo : EIATTR_VRC_CTA_INIT_COUNT
	.align		4
        /*0038*/ 	.byte	0x02, 0x4a
	.zero		1
	.zero		1


	//----- nvinfo : EIATTR_EXIT_INSTR_OFFSETS
	.align		4
        /*003c*/ 	.byte	0x04, 0x1c
        /*003e*/ 	.short	(.L_77 - .L_76)


	//   ....[0]....
.L_76:
        /*0040*/ 	.word	0x00000070


	//   ....[1]....
        /*0044*/ 	.word	0x000001f0


	//----- nvinfo : EIATTR_CBANK_PARAM_SIZE
	.align		4
.L_77:
        /*0048*/ 	.byte	0x03, 0x19
        /*004a*/ 	.short	0x0010


	//----- nvinfo : EIATTR_PARAM_CBANK
	.align		4
        /*004c*/ 	.byte	0x04, 0x0a
        /*004e*/ 	.short	(.L_79 - .L_78)
	.align		4
.L_78:
        /*0050*/ 	.word	index@(.nv.constant0._Z12inclusiveSumPjm)
        /*0054*/ 	.short	0x0380
        /*0056*/ 	.short	0x0010


	//----- nvinfo : EIATTR_SW_WAR
	.align		4
.L_79:
        /*0058*/ 	.byte	0x04, 0x36
        /*005a*/ 	.short	(.L_81 - .L_80)
.L_80:
        /*005c*/ 	.word	0x00000008
.L_81:


//--------------------- .nv.info._Z13addIncrementsPjS_m --------------------------
	.section	.nv.info._Z13addIncrementsPjS_m,"",@"SHT_CUDA_INFO"
	.sectionflags	@""
	.align	4


	//----- nvinfo : EIATTR_CUDA_API_VERSION
	.align		4
        /*0000*/ 	.byte	0x04, 0x37
        /*0002*/ 	.short	(.L_83 - .L_82)
.L_82:
        /*0004*/ 	.word	0x00000082


	//----- nvinfo : EIATTR_KPARAM_INFO
	.align		4
.L_83:
        /*0008*/ 	.byte	0x04, 0x17
        /*000a*/ 	.short	(.L_85 - .L_84)
.L_84:
        /*000c*/ 	.word	0x00000000
        /*0010*/ 	.short	0x0002
        /*0012*/ 	.short	0x0010
        /*0014*/ 	.byte	0x00, 0xf0, 0x21, 0x00


	//----- nvinfo : EIATTR_KPARAM_INFO
	.align		4
.L_85:
        /*0018*/ 	.byte	0x04, 0x17
        /*001a*/ 	.short	(.L_87 - .L_86)
.L_86:
        /*001c*/ 	.word	0x00000000
        /*0020*/ 	.short	0x0001
        /*0022*/ 	.short	0x0008
        /*0024*/ 	.byte	0x00, 0xf5, 0x21, 0x00


	//----- nvinfo : EIATTR_KPARAM_INFO
	.align		4
.L_87:
        /*0028*/ 	.byte	0x04, 0x17
        /*002a*/ 	.short	(.L_89 - .L_88)
.L_88:
        /*002c*/ 	.word	0x00000000
        /*0030*/ 	.short	0x0000
        /*0032*/ 	.short	0x0000
        /*0034*/ 	.byte	0x00, 0xf5, 0x21, 0x00


	//----- nvinfo : EIATTR_SPARSE_MMA_MASK
	.align		4
.L_89:
        /*0038*/ 	.byte	0x03, 0x50
        /*003a*/ 	.short	0x0000


	//----- nvinfo : EIATTR_MAXREG_COUNT
	.align		4
        /*003c*/ 	.byte	0x03, 0x1b
        /*003e*/ 	.short	0x00ff


	//----- nvinfo : EIATTR_MERCURY_ISA_VERSION
	.align		4
        /*0040*/ 	.byte	0x03, 0x5f
        /*0042*/ 	.short	0x0101


	//----- nvinfo : EIATTR_VRC_CTA_INIT_COUNT
	.align		4
        /*0044*/ 	.byte	0x02, 0x4a
	.zero		1
	.zero		1


	//----- nvinfo : EIATTR_EXIT_INSTR_OFFSETS
	.align		4
        /*0048*/ 	.byte	0x04, 0x1c
        /*004a*/ 	.short	(.L_91 - .L_90)


	//   ....[0]....
.L_90:
        /*004c*/ 	.word	0x00000090


	//   ....[1]....
        /*0050*/ 	.word	0x00000140


	//----- nvinfo : EIATTR_CBANK_PARAM_SIZE
	.align		4
.L_91:
        /*0054*/ 	.byte	0x03, 0x19
        /*0056*/ 	.short	0x0018


	//----- nvinfo : EIATTR_PARAM_CBANK
	.align		4
        /*0058*/ 	.byte	0x04, 0x0a
        /*005a*/ 	.short	(.L_93 - .L_92)
	.align		4
.L_92:
        /*005c*/ 	.word	index@(.nv.constant0._Z13addIncrementsPjS_m)
        /*0060*/ 	.short	0x0380
        /*0062*/ 	.short	0x0018


	//----- nvinfo : EIATTR_SW_WAR
	.align		4
.L_93:
        /*0064*/ 	.byte	0x04, 0x36
        /*0066*/ 	.short	(.L_95 - .L_94)
.L_94:
        /*0068*/ 	.word	0x00000008
.L_95:


//--------------------- .nv.info._Z13getIncrementsPjS_ii --------------------------
	.section	.nv.info._Z13getIncrementsPjS_ii,"",@"SHT_CUDA_INFO"
	.sectionflags	@""
	.align	4


	//----- nvinfo : EIATTR_CUDA_API_VERSION
	.align		4
        /*0000*/ 	.byte	0x04, 0x37
        /*0002*/ 	.short	(.L_97 - .L_96)
.L_96:
        /*0004*/ 	.word	0x00000082


	//----- nvinfo : EIATTR_KPARAM_INFO
	.align		4
.L_97:
        /*0008*/ 	.byte	0x04, 0x17
        /*000a*/ 	.short	(.L_99 - .L_98)
.L_98:
        /*000c*/ 	.word	0x00000000
        /*0010*/ 	.short	0x0003
        /*0012*/ 	.short	0x0014
        /*0014*/ 	.byte	0x00, 0xf0, 0x11, 0x00


	//----- nvinfo : EIATTR_KPARAM_INFO
	.align		4
.L_99:
        /*0018*/ 	.byte	0x04, 0x17
        /*001a*/ 	.short	(.L_101 - .L_100)
.L_100:
        /*001c*/ 	.word	0x00000000
        /*0020*/ 	.short	0x0002
        /*0022*/ 	.short	0x0010
        /*0024*/ 	.byte	0x00, 0xf0, 0x11, 0x00


	//----- nvinfo : EIATTR_KPARAM_INFO
	.align		4
.L_101:
        /*0028*/ 	.byte	0x04, 0x17
        /*002a*/ 	.short	(.L_103 - .L_102)
.L_102:
        /*002c*/ 	.word	0x00000000
        /*0030*/ 	.short	0x0001
        /*0032*/ 	.short	0x0008
        /*0034*/ 	.byte	0x00, 0xf5, 0x21, 0x00


	//----- nvinfo : EIATTR_KPARAM_INFO
	.align		4
.L_103:
        /*0038*/ 	.byte	0x04, 0x17
        /*003a*/ 	.short	(.L_105 - .L_104)
.L_104:
        /*003c*/ 	.word	0x00000000
        /*0040*/ 	.short	0x0000
        /*0042*/ 	.short	0x0000
        /*0044*/ 	.byte	0x00, 0xf5, 0x21, 0x00


	//----- nvinfo : EIATTR_SPARSE_MMA_MASK
	.align		4
.L_105:
        /*0048*/ 	.byte	0x03, 0x50
        /*004a*/ 	.short	0x0000


	//----- nvinfo : EIATTR_MAXREG_COUNT
	.align		4
        /*004c*/ 	.byte	0x03, 0x1b
        /*004e*/ 	.short	0x00ff


	//----- nvinfo : EIATTR_MERCURY_ISA_VERSION
	.align		4
        /*0050*/ 	.byte	0x03, 0x5f
        /*0052*/ 	.short	0x0101


	//----- nvinfo : EIATTR_VRC_CTA_INIT_COUNT
	.align		4
        /*0054*/ 	.byte	0x02, 0x4a
	.zero		1
	.zero		1


	//----- nvinfo : EIATTR_EXIT_INSTR_OFFSETS
	.align		4
        /*0058*/ 	.byte	0x04, 0x1c
        /*005a*/ 	.short	(.L_107 - .L_106)


	//   ....[0]....
.L_106:
        /*005c*/ 	.word	0x00000070


	//   ....[1]....
        /*0060*/ 	.word	0x00000160


	//----- nvinfo : EIATTR_CRS_STACK_SIZE
	.align		4
.L_107:
        /*0064*/ 	.byte	0x04, 0x1e
        /*0066*/ 	.short	(.L_109 - .L_108)
.L_108:
        /*0068*/ 	.word	0x00000000


	//----- nvinfo : EIATTR_CBANK_PARAM_SIZE
	.align		4
.L_109:
        /*006c*/ 	.byte	0x03, 0x19
        /*006e*/ 	.short	0x0018


	//----- nvinfo : EIATTR_PARAM_CBANK
	.align		4
        /*0070*/ 	.byte	0x04, 0x0a
        /*0072*/ 	.short	(.L_111 - .L_110)
	.align		4
.L_110:
        /*0074*/ 	.word	index@(.nv.constant0._Z13getIncrementsPjS_ii)
        /*0078*/ 	.short	0x0380
        /*007a*/ 	.short	0x0018


	//----- nvinfo : EIATTR_SW_WAR
	.align		4
.L_111:
        /*007c*/ 	.byte	0x04, 0x36
        /*007e*/ 	.short	(.L_113 - .L_112)
.L_112:
        /*0080*/ 	.word	0x00000008
.L_113:


//--------------------- .nv.callgraph             --------------------------
	.section	.nv.callgraph,"",@"SHT_CUDA_CALLGRAPH"
	.align	4
	.sectionentsize	8
	.align		4
        /*0000*/ 	.word	0x00000000
	.align		4
        /*0004*/ 	.word	0xffffffff
	.align		4
        /*0008*/ 	.word	0x00000000
	.align		4
        /*000c*/ 	.word	0xfffffffe
	.align		4
        /*0010*/ 	.word	0x00000000
	.align		4
        /*0014*/ 	.word	0xfffffffd
	.align		4
        /*0018*/ 	.word	0x00000000
	.align		4
        /*001c*/ 	.word	0xfffffffc


//--------------------- .text._Z12radixScatterPjS_S_mii --------------------------
	.section	.text._Z12radixScatterPjS_S_mii,"ax",@progbits
	.align	128
        .global         _Z12radixScatterPjS_S_mii
        .type           _Z12radixScatterPjS_S_mii,@function
        .size           _Z12radixScatterPjS_S_mii,(.L_x_10 - _Z12radixScatterPjS_S_mii)
        .other          _Z12radixScatterPjS_S_mii,@"STO_CUDA_ENTRY STV_DEFAULT"
_Z12radixScatterPjS_S_mii:
.text._Z12radixScatterPjS_S_mii:
[----:B------:R-:W-:Y:S01]  /*0000*/  LDC R1, c[0x0][0x37c] ;  /* 0x0000df00ff017b82 */ /* 0x000fe20000000800 */
[----:B------:R-:W0:Y:S01]  /*0010*/  S2R R0, SR_CTAID.X ;  /* 0x0000000000007919 */ /* 0x000e220000002500 */
[----:B------:R-:W0:Y:S01]  /*0020*/  LDCU UR4, c[0x0][0x360] ;  /* 0x00006c00ff0477ac */ /* 0x000e220008000800 */
[----:B------:R-:W0:Y:S01]  /*0030*/  S2R R3, SR_TID.X ;  /* 0x0000000000037919 */ /* 0x000e220000002100 */
[----:B------:R-:W1:Y:S01]  /*0040*/  LDCU.64 UR8, c[0x0][0x398] ;  /* 0x00007300ff0877ac */ /* 0x000e620008000a00 */
[----:B0-----:R-:W-:-:S05]  /*0050*/  IMAD R0, R0, UR4, R3 ;  /* 0x0000000400007c24 */ /* 0x001fca000f8e0203 */
[----:B-1----:R-:W-:Y:S02]  /*0060*/  ISETP.GE.U32.AND P0, PT, R0, UR8, PT ;  /* 0x0000000800007c0c */ /* 0x002fe4000bf06070 */
[----:B------:R-:W-:-:S04]  /*0070*/  SHF.R.S32.HI R3, RZ, 0x1f, R0 ;  /* 0x0000001fff037819 */ /* 0x000fc80000011400 */
[----:B------:R-:W-:-:S13]  /*0080*/  ISETP.GE.U32.AND.EX P0, PT, R3, UR9, PT, P0 ;  /* 0x0000000903007c0c */ /* 0x000fda000bf06100 */
[----:B------:R-:W-:Y:S05]  /*0090*/  @P0 EXIT ;  /* 0x000000000000094d */ /* 0x000fea0003800000 */
[----:B------:R-:W0:Y:S01]  /*00a0*/  LDCU.64 UR4, c[0x0][0x380] ;  /* 0x00007000ff0477ac */ /* 0x000e220008000a00 */
[----:B------:R-:W1:Y:S01]  /*00b0*/  LDCU.64 UR6, c[0x0][0x358] ;  /* 0x00006b00ff0677ac */ /* 0x000e620008000a00 */
[----:B0-----:R-:W-:-:S04]  /*00c0*/  LEA R4, P0, R0, UR4, 0x2 ;  /* 0x0000000400047c11 */ /* 0x001fc8000f8010ff */
[----:B------:R-:W-:Y:S01]  /*00d0*/  LEA.HI.X R5, R0, UR5, R3, 0x2, P0 ;  /* 0x0000000500057c11 */ /* 0x000fe200080f1403 */
[----:B------:R-:W0:Y:S04]  /*00e0*/  LDCU.64 UR4, c[0x0][0x3a0] ;  /* 0x00007400ff0477ac */ /* 0x000e280008000a00 */
[----:B-1----:R-:W2:Y:S01]  /*00f0*/  LDG.E R7, desc[UR6][R4.64] ;  /* 0x0000000604077981 */ /* 0x002ea2000c1e1900 */
[----:B------:R-:W-:Y:S01]  /*0100*/  BSSY.RECONVERGENT B0, `(.L_x_0) ;  /* 0x000000d000007945 */ /* 0x000fe20003800200 */
[----:B0-----:R-:W-:Y:S01]  /*0110*/  UIADD3 UR4, UPT, UPT, UR4, -0x1, URZ ;  /* 0xffffffff04047890 */ /* 0x001fe2000fffe0ff */
[----:B--2---:R-:W-:-:S05]  /*0120*/  SHF.R.U32.HI R2, RZ, UR5, R7 ;  /* 0x00000005ff027c19 */ /* 0x004fca0008011607 */
[----:B------:R-:W-:-:S05]  /*0130*/  LOP3.LUT R3, R2, UR4, RZ, 0xc0, !PT ;  /* 0x0000000402037c12 */ /* 0x000fca000f8ec0ff */
[----:B------:R-:W-:-:S04]  /*0140*/  IMAD R3, R3, UR8, R0 ;  /* 0x0000000803037c24 */ /* 0x000fc8000f8e0200 */
[----:B------:R-:W-:Y:S01]  /*0150*/  VIADD R9, R3, 0xffffffff ;  /* 0xffffffff03097836 */ /* 0x000fe20000000000 */
[----:B------:R-:W-:-:S04]  /*0160*/  CS2R R2, SRZ ;  /* 0x0000000000027805 */ /* 0x000fc8000001ff00 */
[----:B------:R-:W-:-:S13]  /*0170*/  ISETP.GE.AND P0, PT, R9, RZ, PT ;  /* 0x000000ff0900720c */ /* 0x000fda0003f06270 */
[----:B------:R-:W-:Y:S05]  /*0180*/  @!P0 BRA `(.L_x_1) ;  /* 0x0000000000108947 */ /* 0x000fea0003800000 */
[----:B------:R-:W0:Y:S02]  /*0190*/  LDC.64 R4, c[0x0][0x390] ;  /* 0x0000e400ff047b82 */ /* 0x000e240000000a00 */
[----:B0-----:R-:W-:-:S05]  /*01a0*/  IMAD.WIDE.U32 R4, R9, 0x4, R4 ;  /* 0x0000000409047825 */ /* 0x001fca00078e0004 */
[----:B------:R-:W2:Y:S02]  /*01b0*/  LDG.E R2, desc[UR6][R4.64] ;  /* 0x0000000604027981 */ /* 0x000ea4000c1e1900 */
[----:B--2---:R-:W-:-:S07]  /*01c0*/  SHF.R.S32.HI R3, RZ, 0x1f, R2 ;  /* 0x0000001fff037819 */ /* 0x004fce0000011402 */
.L_x_1:
[----:B------:R-:W-:Y:S05]  /*01d0*/  BSYNC.RECONVERGENT B0 ;  /* 0x0000000000007941 */ /* 0x000fea0003800200 */
.L_x_0:
[----:B------:R-:W0:Y:S02]  /*01e0*/  LDCU.64 UR4, c[0x0][0x388] ;  /* 0x00007100ff0477ac */ /* 0x000e240008000a00 */
[----:B0-----:R-:W-:-:S04]  /*01f0*/  LEA R4, P0, R2, UR4, 0x2 ;  /* 0x0000000402047c11 */ /* 0x001fc8000f8010ff */
[----:B------:R-:W-:-:S05]  /*0200*/  LEA.HI.X R5, R2, UR5, R3, 0x2, P0 ;  /* 0x0000000502057c11 */ /* 0x000fca00080f1403 */
[----:B------:R-:W-:Y:S01]  /*0210*/  STG.E desc[UR6][R4.64], R7 ;  /* 0x0000000704007986 */ /* 0x000fe2000c101906 */
[----:B------:R-:W-:Y:S05]  /*0220*/  EXIT ;  /* 0x000000000000794d */ /* 0x000fea0003800000 */
.L_x_2:
[----:B------:R-:W-:-:S00]  /*0230*/  BRA `(.L_x_2) ;  /* 0xfffffffc00fc7947 */ /* 0x000fc0000383ffff */
[----:B------:R-:W-:-:S00]  /*0240*/  NOP ;  /* 0x0000000000007918 */ /* 0x000fc00000000000 */
        /* <DEDUP_REMOVED lines=11> */
.L_x_10:


//--------------------- .text._Z12getPredicatePjS_mii --------------------------
	.section	.text._Z12getPredicatePjS_mii,"ax",@progbits
	.align	128
        .global         _Z12getPredicatePjS_mii
        .type           _Z12getPredicatePjS_mii,@function
        .size           _Z12getPredicatePjS_mii,(.L_x_11 - _Z12getPredicatePjS_mii)
        .other          _Z12getPredicatePjS_mii,@"STO_CUDA_ENTRY STV_DEFAULT"
_Z12getPredicatePjS_mii:
.text._Z12getPredicatePjS_mii:
        /* <DEDUP_REMOVED lines=10> */
[----:B------:R-:W0:Y:S01]  /*00a0*/  LDCU.128 UR12, c[0x0][0x380] ;  /* 0x00007000ff0c77ac */ /* 0x000e220008000c00 */
[----:B------:R-:W1:Y:S01]  /*00b0*/  LDCU.64 UR6, c[0x0][0x358] ;  /* 0x00006b00ff0677ac */ /* 0x000e620008000a00 */
[----:B------:R-:W2:Y:S01]  /*00c0*/  LDCU.64 UR4, c[0x0][0x398] ;  /* 0x00007300ff0477ac */ /* 0x000ea20008000a00 */
[----:B0-----:R-:W-:-:S04]  /*00d0*/  LEA R2, P0, R4, UR12, 0x2 ;  /* 0x0000000c04027c11 */ /* 0x001fc8000f8010ff */
[----:B------:R-:W-:-:S05]  /*00e0*/  LEA.HI.X R3, R4, UR13, R5, 0x2, P0 ;  /* 0x0000000d04037c11 */ /* 0x000fca00080f1405 */
[----:B-1----:R0:W3:Y:S01]  /*00f0*/  LDG.E R2, desc[UR6][R2.64] ;  /* 0x0000000602027981 */ /* 0x0020e2000c1e1900 */
[----:B--2---:R-:W-:Y:S01]  /*0100*/  UIADD3 UR4, UPT, UPT, UR4, -0x1, URZ ;  /* 0xffffffff04047890 */ /* 0x004fe2000fffe0ff */
[----:B0-----:R-:W-:Y:S01]  /*0110*/  IMAD.MOV.U32 R3, RZ, RZ, 0x1 ;  /* 0x00000001ff037424 */ /* 0x001fe200078e00ff */
[----:B---3--:R-:W-:-:S04]  /*0120*/  SHF.R.U32.HI R0, RZ, UR5, R2 ;  /* 0x00000005ff007c19 */ /* 0x008fc80008011602 */
[----:B------:R-:W-:-:S04]  /*0130*/  LOP3.LUT R7, R0, UR4, RZ, 0xc0, !PT ;  /* 0x0000000400077c12 */ /* 0x000fc8000f8ec0ff */
[----:B------:R-:W-:Y:S01]  /*0140*/  SHF.R.S32.HI R0, RZ, 0x1f, R7 ;  /* 0x0000001fff007819 */ /* 0x000fe20000011407 */
[----:B------:R-:W-:-:S04]  /*0150*/  IMAD.WIDE.U32 R4, R7, UR8, R4 ;  /* 0x0000000807047c25 */ /* 0x000fc8000f8e0004 */
[----:B------:R-:W-:Y:S01]  /*0160*/  IMAD R0, R0, UR8, RZ ;  /* 0x0000000800007c24 */ /* 0x000fe2000f8e02ff */
[----:B------:R-:W-:-:S03]  /*0170*/  LEA R6, P0, R4, UR14, 0x2 ;  /* 0x0000000e04067c11 */ /* 0x000fc6000f8010ff */
[----:B------:R-:W-:-:S04]  /*0180*/  IMAD R7, R7, UR9, R0 ;  /* 0x0000000907077c24 */ /* 0x000fc8000f8e0200 */
[----:B------:R-:W-:-:S05]  /*0190*/  IMAD.IADD R5, R5, 0x1, R7 ;  /* 0x0000000105057824 */ /* 0x000fca00078e0207 */
[----:B------:R-:W-:-:S05]  /*01a0*/  LEA.HI.X R7, R4, UR15, R5, 0x2, P0 ;  /* 0x0000000f04077c11 */ /* 0x000fca00080f1405 */
[----:B------:R-:W-:Y:S01]  /*01b0*/  STG.E desc[UR6][R6.64], R3 ;  /* 0x0000000306007986 */ /* 0x000fe2000c101906 */
[----:B------:R-:W-:Y:S05]  /*01c0*/  EXIT ;  /* 0x000000000000794d */ /* 0x000fea0003800000 */
.L_x_3:
        /* <DEDUP_REMOVED lines=11> */
.L_x_11:


//--------------------- .text._Z12inclusiveSumPjm --------------------------
	.section	.text._Z12inclusiveSumPjm,"ax",@progbits
	.align	128
        .global         _Z12inclusiveSumPjm
        .type           _Z12inclusiveSumPjm,@function
        .size           _Z12inclusiveSumPjm,(.L_x_12 - _Z12inclusiveSumPjm)
        .other          _Z12inclusiveSumPjm,@"STO_CUDA_ENTRY STV_DEFAULT"
_Z12inclusiveSumPjm:
.text._Z12inclusiveSumPjm:
[----:B------:R-:W-:Y:S08]  /*0000*/  LDC R1, c[0x0][0x37c] ;  /* 0x0000df00ff017b82 */ /* 0x000ff00000000800 */
[----:B------:R-:W0:Y:S01]  /*0010*/  LDC.64 R2, c[0x0][0x388] ;  /* 0x0000e200ff027b82 */ /* 0x000e220000000a00 */
[----:B------:R-:W1:Y:S07]  /*0020*/  S2R R0, SR_TID.X ;  /* 0x0000000000007919 */ /* 0x000e6e0000002100 */
[----:B------:R-:W2:Y:S08]  /*0030*/  LDC R7, c[0x0][0x360] ;  /* 0x0000d800ff077b82 */ /* 0x000eb00000000800 */
[----:B------:R-:W3:Y:S01]  /*0040*/  S2UR UR4, SR_CTAID.X ;  /* 0x00000000000479c3 */ /* 0x000ee20000002500 */
[----:B0-----:R-:W-:-:S04]  /*0050*/  ISETP.GE.U32.AND P0, PT, R2, 0x2, PT ;  /* 0x000000020200780c */ /* 0x001fc80003f06070 */
[----:B------:R-:W-:-:S13]  /*0060*/  ISETP.GE.U32.AND.EX P0, PT, R3, RZ, PT, P0 ;  /* 0x000000ff0300720c */ /* 0x000fda0003f06100 */
[----:B-123--:R-:W-:Y:S05]  /*0070*/  @!P0 EXIT ;  /* 0x000000000000894d */ /* 0x00efea0003800000 */
[----:B------:R-:W0:Y:S01]  /*0080*/  LDC.64 R2, c[0x0][0x380] ;  /* 0x0000e000ff027b82 */ /* 0x000e220000000a00 */
[----:B------:R-:W-:Y:S01]  /*0090*/  IMAD R7, R7, UR4, R0 ;  /* 0x0000000407077c24 */ /* 0x000fe2000f8e0200 */
[----:B------:R-:W1:Y:S04]  /*00a0*/  LDCU.64 UR6, c[0x0][0x358] ;  /* 0x00006b00ff0677ac */ /* 0x000e680008000a00 */
[----:B------:R-:W-:Y:S01]  /*00b0*/  SHF.R.S32.HI R6, RZ, 0x1f, R7 ;  /* 0x0000001fff067819 */ /* 0x000fe20000011407 */
[----:B------:R-:W2:Y:S01]  /*00c0*/  LDCU.64 UR8, c[0x0][0x388] ;  /* 0x00007100ff0877ac */ /* 0x000ea20008000a00 */
[----:B------:R-:W-:Y:S01]  /*00d0*/  UMOV UR4, 0x1 ;  /* 0x0000000100047882 */ /* 0x000fe20000000000 */
[----:B012---:R-:W-:-:S07]  /*00e0*/  IMAD.WIDE R2, R7, 0x4, R2 ;  /* 0x0000000407027825 */ /* 0x007fce00078e0202 */
.L_x_4:
[----:B------:R-:W-:Y:S02]  /*00f0*/  ISETP.GE.U32.AND P0, PT, R0, UR4, PT ;  /* 0x0000000400007c0c */ /* 0x000fe4000bf06070 */
[----:B------:R-:W-:-:S04]  /*0100*/  ISETP.GE.U32.AND P1, PT, R7, UR8, PT ;  /* 0x0000000807007c0c */ /* 0x000fc8000bf26070 */
[----:B------:R-:W-:-:S13]  /*0110*/  ISETP.GE.U32.OR.EX P0, PT, R6, UR9, !P0, P1 ;  /* 0x0000000906007c0c */ /* 0x000fda000c706510 */
[----:B0-----:R-:W0:Y:S01]  /*0120*/  @!P0 LDC.64 R4, c[0x0][0x380] ;  /* 0x0000e000ff048b82 */ /* 0x001e220000000a00 */
[----:B------:R-:W-:-:S04]  /*0130*/  @!P0 VIADD R9, R7, -UR4 ;  /* 0x8000000407098c36 */ /* 0x000fc80008000000 */
[----:B0-----:R-:W-:Y:S02]  /*0140*/  @!P0 IMAD.WIDE.U32 R4, R9, 0x4, R4 ;  /* 0x0000000409048825 */ /* 0x001fe400078e0004 */
[----:B------:R-:W2:Y:S04]  /*0150*/  LDG.E R9, desc[UR6][R2.64] ;  /* 0x0000000602097981 */ /* 0x000ea8000c1e1900 */
[----:B------:R-:W2:Y:S01]  /*0160*/  @!P0 LDG.E R4, desc[UR6][R4.64] ;  /* 0x0000000604048981 */ /* 0x000ea2000c1e1900 */
[----:B------:R-:W-:-:S04]  /*0170*/  USHF.L.U32 UR4, UR4, 0x1, URZ ;  /* 0x0000000104047899 */ /* 0x000fc800080006ff */
[----:B------:R-:W-:-:S04]  /*0180*/  UISETP.GE.U32.AND UP0, UPT, UR4, UR8, UPT ;  /* 0x000000080400728c */ /* 0x000fc8000bf06070 */
[----:B------:R-:W-:Y:S01]  /*0190*/  UISETP.GE.U32.AND.EX UP0, UPT, URZ, UR9, UPT, UP0 ;  /* 0x00000009ff00728c */ /* 0x000fe2000bf06100 */
[----:B------:R-:W-:Y:S01]  /*01a0*/  BAR.SYNC.DEFER_BLOCKING 0x0 ;  /* 0x0000000000007b1d */ /* 0x000fe20000010000 */
[----:B--2---:R-:W-:-:S05]  /*01b0*/  @!P0 IMAD.IADD R9, R9, 0x1, R4 ;  /* 0x0000000109098824 */ /* 0x004fca00078e0204 */
[----:B------:R0:W-:Y:S02]  /*01c0*/  STG.E desc[UR6][R2.64], R9 ;  /* 0x0000000902007986 */ /* 0x0001e4000c101906 */
[----:B------:R-:W-:Y:S06]  /*01d0*/  BAR.SYNC.DEFER_BLOCKING 0x0 ;  /* 0x0000000000007b1d */ /* 0x000fec0000010000 */
[----:B------:R-:W-:Y:S05]  /*01e0*/  BRA.U !UP0, `(.L_x_4) ;  /* 0xfffffffd08c07547 */ /* 0x000fea000b83ffff */
[----:B------:R-:W-:Y:S05]  /*01f0*/  EXIT ;  /* 0x000000000000794d */ /* 0x000fea0003800000 */
.L_x_5:
        /* <DEDUP_REMOVED lines=16> */
.L_x_12:


//--------------------- .text._Z13addIncrementsPjS_m --------------------------
	.section	.text._Z13addIncrementsPjS_m,"ax",@progbits
	.align	128
        .global         _Z13addIncrementsPjS_m
        .type           _Z13addIncrementsPjS_m,@function
        .size           _Z13addIncrementsPjS_m,(.L_x_13 - _Z13addIncrementsPjS_m)
        .other          _Z13addIncrementsPjS_m,@"STO_CUDA_ENTRY STV_DEFAULT"
_Z13addIncrementsPjS_m:
.text._Z13addIncrementsPjS_m:
        /* <DEDUP_REMOVED lines=10> */
[----:B------:R-:W0:Y:S01]  /*00a0*/  LDC.64 R2, c[0x0][0x388] ;  /* 0x0000e200ff027b82 */ /* 0x000e220000000a00 */
[----:B------:R-:W1:Y:S01]  /*00b0*/  LDCU.64 UR6, c[0x0][0x380] ;  /* 0x00007000ff0677ac */ /* 0x000e620008000a00 */
[----:B------:R-:W2:Y:S01]  /*00c0*/  LDCU.64 UR4, c[0x0][0x358] ;  /* 0x00006b00ff0477ac */ /* 0x000ea20008000a00 */
[----:B-1----:R-:W-:Y:S01]  /*00d0*/  LEA R4, P0, R0, UR6, 0x2 ;  /* 0x0000000600047c11 */ /* 0x002fe2000f8010ff */
[----:B0-----:R-:W-:-:S03]  /*00e0*/  IMAD.WIDE.U32 R2, R5, 0x4, R2 ;  /* 0x0000000405027825 */ /* 0x001fc600078e0002 */
[----:B------:R-:W-:-:S03]  /*00f0*/  LEA.HI.X R5, R0, UR7, R7, 0x2, P0 ;  /* 0x0000000700057c11 */ /* 0x000fc600080f1407 */
[----:B--2---:R-:W2:Y:S04]  /*0100*/  LDG.E R2, desc[UR4][R2.64] ;  /* 0x0000000402027981 */ /* 0x004ea8000c1e1900 */
[----:B------:R-:W2:Y:S02]  /*0110*/  LDG.E R7, desc[UR4][R4.64] ;  /* 0x0000000404077981 */ /* 0x000ea4000c1e1900 */
[----:B--2---:R-:W-:-:S05]  /*0120*/  IMAD.IADD R7, R2, 0x1, R7 ;  /* 0x0000000102077824 */ /* 0x004fca00078e0207 */
[----:B------:R-:W-:Y:S01]  /*0130*/  STG.E desc[UR4][R4.64], R7 ;  /* 0x0000000704007986 */ /* 0x000fe2000c101904 */
[----:B------:R-:W-:Y:S05]  /*0140*/  EXIT ;  /* 0x000000000000794d */ /* 0x000fea0003800000 */
.L_x_6:
        /* <DEDUP_REMOVED lines=11> */
.L_x_13:


//--------------------- .text._Z13getIncrementsPjS_ii --------------------------
	.section	.text._Z13getIncrementsPjS_ii,"ax",@progbits
	.align	128
        .global         _Z13getIncrementsPjS_ii
        .type           _Z13getIncrementsPjS_ii,@function
        .size           _Z13getIncrementsPjS_ii,(.L_x_14 - _Z13getIncrementsPjS_ii)
        .other          _Z13getIncrementsPjS_ii,@"STO_CUDA_ENTRY STV_DEFAULT"
_Z13getIncrementsPjS_ii:
.text._Z13getIncrementsPjS_ii:
[----:B------:R-:W-:Y:S01]  /*0000*/  LDC R1, c[0x0][0x37c] ;  /* 0x0000df00ff017b82 */ /* 0x000fe20000000800 */
[----:B------:R-:W0:Y:S07]  /*0010*/  S2R R0, SR_TID.X ;  /* 0x0000000000007919 */ /* 0x000e2e0000002100 */
[----:B------:R-:W0:Y:S01]  /*0020*/  S2UR UR4, SR_CTAID.X ;  /* 0x00000000000479c3 */ /* 0x000e220000002500 */
[----:B------:R-:W1:Y:S07]  /*0030*/  LDCU.64 UR6, c[0x0][0x390] ;  /* 0x00007200ff0677ac */ /* 0x000e6e0008000a00 */
[----:B------:R-:W0:Y:S02]  /*0040*/  LDC R3, c[0x0][0x360] ;  /* 0x0000d800ff037b82 */ /* 0x000e240000000800 */
[----:B0-----:R-:W-:-:S05]  /*0050*/  IMAD R3, R3, UR4, R0 ;  /* 0x0000000403037c24 */ /* 0x001fca000f8e0200 */
[----:B-1----:R-:W-:-:S13]  /*0060*/  ISETP.GE.AND P0, PT, R3, UR6, PT ;  /* 0x0000000603007c0c */ /* 0x002fda000bf06270 */
[----:B------:R-:W-:Y:S05]  /*0070*/  @P0 EXIT ;  /* 0x000000000000094d */ /* 0x000fea0003800000 */
[----:B------:R-:W0:Y:S01]  /*0080*/  LDC.64 R4, c[0x0][0x388] ;  /* 0x0000e200ff047b82 */ /* 0x000e220000000a00 */
[C---:B------:R-:W-:Y:S01]  /*0090*/  IMAD R0, R3.reuse, UR7, RZ ;  /* 0x0000000703007c24 */ /* 0x040fe2000f8e02ff */
[----:B------:R-:W1:Y:S01]  /*00a0*/  LDCU.64 UR4, c[0x0][0x358] ;  /* 0x00006b00ff0477ac */ /* 0x000e620008000a00 */
[----:B------:R-:W-:Y:S03]  /*00b0*/  BSSY.RECONVERGENT B0, `(.L_x_7) ;  /* 0x0000009000007945 */ /* 0x000fe60003800200 */
[----:B------:R-:W-:Y:S01]  /*00c0*/  ISETP.GE.AND P0, PT, R0, 0x1, PT ;  /* 0x000000010000780c */ /* 0x000fe20003f06270 */
[----:B0-----:R-:W-:-:S04]  /*00d0*/  IMAD.WIDE R4, R3, 0x4, R4 ;  /* 0x0000000403047825 */ /* 0x001fc800078e0204 */
[----:B------:R-:W-:-:S08]  /*00e0*/  HFMA2 R3, -RZ, RZ, 0, 0 ;  /* 0x00000000ff037431 */ /* 0x000fd000000001ff */
[----:B-1----:R-:W-:Y:S05]  /*00f0*/  @!P0 BRA `(.L_x_8) ;  /* 0x0000000000108947 */ /* 0x002fea0003800000 */
[----:B------:R-:W0:Y:S01]  /*0100*/  LDC.64 R2, c[0x0][0x380] ;  /* 0x0000e000ff027b82 */ /* 0x000e220000000a00 */
[----:B------:R-:W-:-:S05]  /*0110*/  IADD3 R7, PT, PT, R0, -0x1, RZ ;  /* 0xffffffff00077810 */ /* 0x000fca0007ffe0ff */
[----:B0-----:R-:W-:-:S06]  /*0120*/  IMAD.WIDE.U32 R2, R7, 0x4, R2 ;  /* 0x0000000407027825 */ /* 0x001fcc00078e0002 */
[----:B------:R0:W5:Y:S02]  /*0130*/  LDG.E R3, desc[UR4][R2.64] ;  /* 0x0000000402037981 */ /* 0x000164000c1e1900 */
.L_x_8:
[----:B------:R-:W-:Y:S05]  /*0140*/  BSYNC.RECONVERGENT B0 ;  /* 0x0000000000007941 */ /* 0x000fea0003800200 */
.L_x_7:
[----:B-----5:R-:W-:Y:S01]  /*0150*/  STG.E desc[UR4][R4.64], R3 ;  /* 0x0000000304007986 */ /* 0x020fe2000c101904 */
[----:B------:R-:W-:Y:S05]  /*0160*/  EXIT ;  /* 0x000000000000794d */ /* 0x000fea0003800000 */
.L_x_9:
        /* <DEDUP_REMOVED lines=9> */
.L_x_14:


//--------------------- .nv.shared.reserved.0     --------------------------
	.section	.nv.shared.reserved.0,"aw",@nobits
	.weak		__nv_reservedSMEM_offset_0_alias
	.size		__nv_reservedSMEM_offset_0_alias, 0, 64
	.other		__nv_reservedSMEM_offset_0_alias,@"STO_CUDA_RESERVED_SHARED STV_DEFAULT"
__nv_reservedSMEM_offset_0_alias:
	.zero		0
	.zero		64


//--------------------- .nv.constant0._Z12radixScatterPjS_S_mii --------------------------
	.section	.nv.constant0._Z12radixScatterPjS_S_mii,"a",@progbits
	.sectionflags	@""
	.align	4
.nv.constant0._Z12radixScatterPjS_S_mii:
	.zero		936


//--------------------- .nv.constant0._Z12getPredicatePjS_mii --------------------------
	.section	.nv.constant0._Z12getPredicatePjS_mii,"a",@progbits
	.sectionflags	@""
	.align	4
.nv.constant0._Z12getPredicatePjS_mii:
	.zero		928


//--------------------- .nv.constant0._Z12inclusiveSumPjm --------------------------
	.section	.nv.constant0._Z12inclusiveSumPjm,"a",@progbits
	.sectionflags	@""
	.align	4
.nv.constant0._Z12inclusiveSumPjm:
	.zero		912


//--------------------- .nv.constant0._Z13addIncrementsPjS_m --------------------------
	.section	.nv.constant0._Z13addIncrementsPjS_m,"a",@progbits
	.sectionflags	@""
	.align	4
.nv.constant0._Z13addIncrementsPjS_m:
	.zero		920


//--------------------- .nv.constant0._Z13getIncrementsPjS_ii --------------------------
	.section	.nv.constant0._Z13getIncrementsPjS_ii,"a",@progbits
	.sectionflags	@""
	.align	4
.nv.constant0._Z13getIncrementsPjS_ii:
	.zero		920


//--------------------- SYMBOLS --------------------------

	.type		.nv.reservedSmem.offset0,@object
	.size		.nv.reservedSmem.offset0,0x4
